	.headerflags	@"EF_CUDA_TEXMODE_UNIFIED EF_CUDA_64BIT_ADDRESS EF_CUDA_ACCELERATORS EF_CUDA_SM90 EF_CUDA_VIRTUAL_SM(EF_CUDA_SM90)"
	.elftype	@"ET_EXEC"


//--------------------- .nv.info                  --------------------------
	.section	.nv.info,"",@"SHT_CUDA_INFO"
	.align	4


	//----- nvinfo : EIATTR_REGCOUNT
	.align		4
        /*0000*/ 	.byte	0x04, 0x2f
        /*0002*/ 	.short	(.L_3 - .L_2)
	.align		4
.L_2:
        /*0004*/ 	.word	index@(triton_poi_fused__native_batch_norm_legit_no_training_mul_sigmoid_97)
        /*0008*/ 	.word	0x00000014


	//----- nvinfo : EIATTR_MIN_STACK_SIZE
	.align		4
.L_3:
        /*000c*/ 	.byte	0x04, 0x12
        /*000e*/ 	.short	(.L_5 - .L_4)
	.align		4
.L_4:
        /*0010*/ 	.word	index@(triton_poi_fused__native_batch_norm_legit_no_training_mul_sigmoid_97)
        /*0014*/ 	.word	0x00000000


	//----- nvinfo : EIATTR_FRAME_SIZE
	.align		4
.L_5:
        /*0018*/ 	.byte	0x04, 0x11
        /*001a*/ 	.short	(.L_7 - .L_6)
	.align		4
.L_6:
        /*001c*/ 	.word	index@(triton_poi_fused__native_batch_norm_legit_no_training_mul_sigmoid_97)
        /*0020*/ 	.word	0x00000000


	//----- nvinfo : EIATTR_MIN_STACK_SIZE
	.align		4
.L_7:
        /*0024*/ 	.byte	0x04, 0x12
        /*0026*/ 	.short	(.L_9 - .L_8)
	.align		4
.L_8:
        /*0028*/ 	.word	index@(triton_poi_fused__native_batch_norm_legit_no_training_mul_sigmoid_97)
        /*002c*/ 	.word	0x00000000
.L_9:


//--------------------- .nv.info.triton_poi_fused__native_batch_norm_legit_no_training_mul_sigmoid_97 --------------------------
	.section	.nv.info.triton_poi_fused__native_batch_norm_legit_no_training_mul_sigmoid_97,"",@"SHT_CUDA_INFO"
	.sectionflags	@""
	.align	4


	//----- nvinfo : EIATTR_CUDA_API_VERSION
	.align		4
        /*0000*/ 	.byte	0x04, 0x37
        /*0002*/ 	.short	(.L_11 - .L_10)
.L_10:
        /*0004*/ 	.word	0x0000007c


	//----- nvinfo : EIATTR_KPARAM_INFO
	.align		4
.L_11:
        /*0008*/ 	.byte	0x04, 0x17
        /*000a*/ 	.short	(.L_13 - .L_12)
.L_12:
        /*000c*/ 	.word	0x00000000
        /*0010*/ 	.short	0x0006
        /*0012*/ 	.short	0x0030
        /*0014*/ 	.byte	0x00, 0xf0, 0x11, 0x00


	//----- nvinfo : EIATTR_KPARAM_INFO
	.align		4
.L_13:
        /*0018*/ 	.byte	0x04, 0x17
        /*001a*/ 	.short	(.L_15 - .L_14)
.L_14:
        /*001c*/ 	.word	0x00000000
        /*0020*/ 	.short	0x0005
        /*0022*/ 	.short	0x0028
        /*0024*/ 	.byte	0x00, 0xf4, 0x21, 0x00


	//----- nvinfo : EIATTR_KPARAM_INFO
	.align		4
.L_15:
        /*0028*/ 	.byte	0x04, 0x17
        /*002a*/ 	.short	(.L_17 - .L_16)
.L_16:
        /*002c*/ 	.word	0x00000000
        /*0030*/ 	.short	0x0004
        /*0032*/ 	.short	0x0020
        /*0034*/ 	.byte	0x00, 0xf4, 0x21, 0x00


	//----- nvinfo : EIATTR_KPARAM_INFO
	.align		4
.L_17:
        /*0038*/ 	.byte	0x04, 0x17
        /*003a*/ 	.short	(.L_19 - .L_18)
.L_18:
        /*003c*/ 	.word	0x00000000
        /*0040*/ 	.short	0x0003
        /*0042*/ 	.short	0x0018
        /*0044*/ 	.byte	0x00, 0xf4, 0x21, 0x00


	//----- nvinfo : EIATTR_KPARAM_INFO
	.align		4
.L_19:
        /*0048*/ 	.byte	0x04, 0x17
        /*004a*/ 	.short	(.L_21 - .L_20)
.L_20:
        /*004c*/ 	.word	0x00000000
        /*0050*/ 	.short	0x0002
        /*0052*/ 	.short	0x0010
        /*0054*/ 	.byte	0x00, 0xf4, 0x21, 0x00


	//----- nvinfo : EIATTR_KPARAM_INFO
	.align		4
.L_21:
        /*0058*/ 	.byte	0x04, 0x17
        /*005a*/ 	.short	(.L_23 - .L_22)
.L_22:
        /*005c*/ 	.word	0x00000000
        /*0060*/ 	.short	0x0001
        /*0062*/ 	.short	0x0008
        /*0064*/ 	.byte	0x00, 0xf4, 0x21, 0x00


	//----- nvinfo : EIATTR_KPARAM_INFO
	.align		4
.L_23:
        /*0068*/ 	.byte	0x04, 0x17
        /*006a*/ 	.short	(.L_25 - .L_24)
.L_24:
        /*006c*/ 	.word	0x00000000
        /*0070*/ 	.short	0x0000
        /*0072*/ 	.short	0x0000
        /*0074*/ 	.byte	0x00, 0xf4, 0x21, 0x00


	//----- nvinfo : EIATTR_SPARSE_MMA_MASK
	.align		4
.L_25:
        /*0078*/ 	.byte	0x03, 0x50
        /*007a*/ 	.short	0x0000


	//----- nvinfo : EIATTR_MAXREG_COUNT
	.align		4
        /*007c*/ 	.byte	0x03, 0x1b
        /*007e*/ 	.short	0x00ff


	//----- nvinfo : EIATTR_EXIT_INSTR_OFFSETS
	.align		4
        /*0080*/ 	.byte	0x04, 0x1c
        /*0082*/ 	.short	(.L_27 - .L_26)


	//   ....[0]....
.L_26:
        /*0084*/ 	.word	0x000003b0


	//   ....[1]....
        /*0088*/ 	.word	0x000003d0


	//----- nvinfo : EIATTR_REQNTID
	.align		4
.L_27:
        /*008c*/ 	.byte	0x04, 0x10
        /*008e*/ 	.short	(.L_29 - .L_28)
.L_28:
        /*0090*/ 	.word	0x00000080
        /*0094*/ 	.word	0x00000001
        /*0098*/ 	.word	0x00000001


	//----- nvinfo : EIATTR_CBANK_PARAM_SIZE
	.align		4
.L_29:
        /*009c*/ 	.byte	0x03, 0x19
        /*009e*/ 	.short	0x0034


	//----- nvinfo : EIATTR_PARAM_CBANK
	.align		4
        /*00a0*/ 	.byte	0x04, 0x0a
        /*00a2*/ 	.short	(.L_31 - .L_30)
	.align		4
.L_30:
        /*00a4*/ 	.word	index@(.nv.constant0.triton_poi_fused__native_batch_norm_legit_no_training_mul_sigmoid_97)
        /*00a8*/ 	.short	0x0210
        /*00aa*/ 	.short	0x0034


	//----- nvinfo : EIATTR_SW_WAR
	.align		4
.L_31:
        /*00ac*/ 	.byte	0x04, 0x36
        /*00ae*/ 	.short	(.L_33 - .L_32)
.L_32:
        /*00b0*/ 	.word	0x00000008
.L_33:


//--------------------- .nv.callgraph             --------------------------
	.section	.nv.callgraph,"",@"SHT_CUDA_CALLGRAPH"
	.align	4
	.sectionentsize	8
	.align		4
        /*0000*/ 	.word	0x00000000
	.align		4
        /*0004*/ 	.word	0xffffffff
	.align		4
        /*0008*/ 	.word	0x00000000
	.align		4
        /*000c*/ 	.word	0xfffffffe
	.align		4
        /*0010*/ 	.word	0x00000000
	.align		4
        /*0014*/ 	.word	0xfffffffd
	.align		4
        /*0018*/ 	.word	0x00000000
	.align		4
        /*001c*/ 	.word	0xfffffffc


//--------------------- .nv.constant4             --------------------------
	.section	.nv.constant4,"a",@progbits
	.align	8
	.align		8
.nv.constant4:
        /*0000*/ 	.dword	_$_str
	.align		8
        /*0008*/ 	.dword	_$_str_$_2


//--------------------- .text.triton_poi_fused__native_batch_norm_legit_no_training_mul_sigmoid_97 --------------------------
	.section	.text.triton_poi_fused__native_batch_norm_legit_no_training_mul_sigmoid_97,"ax",@progbits
	.align	128
        .global         triton_poi_fused__native_batch_norm_legit_no_training_mul_sigmoid_97
        .type           triton_poi_fused__native_batch_norm_legit_no_training_mul_sigmoid_97,@function
        .size           triton_poi_fused__native_batch_norm_legit_no_training_mul_sigmoid_97,(.L_x_1 - triton_poi_fused__native_batch_norm_legit_no_training_mul_sigmoid_97)
        .other          triton_poi_fused__native_batch_norm_legit_no_training_mul_sigmoid_97,@"STO_CUDA_ENTRY STV_DEFAULT"
triton_poi_fused__native_batch_norm_legit_no_training_mul_sigmoid_97:
.text.triton_poi_fused__native_batch_norm_legit_no_training_mul_sigmoid_97:
[----:B------:R-:W0:Y:S01]  /*0000*/  LDC R1, c[0x0][0x28] ;  /* 0x00000a00ff017b82 */ /* 0x000e220000000800 */
[----:B------:R-:W1:Y:S07]  /*0010*/  S2R R2, SR_TID.X ;  /* 0x0000000000027919 */ /* 0x000e6e0000002100 */
[----:B------:R-:W2:Y:S01]  /*0020*/  LDC.64 R8, c[0x0][0x228] ;  /* 0x00008a00ff087b82 */ /* 0x000ea20000000a00 */
[----:B------:R-:W-:Y:S01]  /*0030*/  ULDC.64 UR4, c[0x0][0x208] ;  /* 0x0000820000047ab9 */ /* 0x000fe20000000a00 */
[----:B------:R-:W3:Y:S06]  /*0040*/  S2R R3, SR_CTAID.X ;  /* 0x0000000000037919 */ /* 0x000eec0000002500 */
[----:B------:R-:W4:Y:S08]  /*0050*/  LDC.64 R6, c[0x0][0x220] ;  /* 0x00008800ff067b82 */ /* 0x000f300000000a00 */
[----:B------:R-:W5:Y:S08]  /*0060*/  LDC.64 R10, c[0x0][0x230] ;  /* 0x00008c00ff0a7b82 */ /* 0x000f700000000a00 */
[----:B------:R-:W5:Y:S01]  /*0070*/  LDC.64 R12, c[0x0][0x238] ;  /* 0x00008e00ff0c7b82 */ /* 0x000f620000000a00 */
[----:B-1----:R-:W-:-:S04]  /*0080*/  LOP3.LUT R2, R2, 0x7f, RZ, 0xc0, !PT ;  /* 0x0000007f02027812 */ /* 0x002fc800078ec0ff */
[----:B---3--:R-:W-:Y:S01]  /*0090*/  LEA R3, R3, R2, 0x7 ;  /* 0x0000000203037211 */ /* 0x008fe200078e38ff */
[----:B------:R-:W-:-:S03]  /*00a0*/  HFMA2.MMA R2, -RZ, RZ, 0, 0 ;  /* 0x00000000ff027435 */ /* 0x000fc600000001ff */
[----:B------:R-:W-:-:S07]  /*00b0*/  ISETP.GE.AND P0, PT, R3, 0x3cc0, PT ;  /* 0x00003cc00300780c */ /* 0x000fce0003f06270 */
[----:B------:R-:W-:-:S05]  /*00c0*/  IMAD.HI R0, R3, -0x7926fabb, R2 ;  /* 0x86d9054503007827 */ /* 0x000fca00078e0202 */
[----:B------:R-:W-:-:S04]  /*00d0*/  SHF.R.U32.HI R5, RZ, 0x1f, R0 ;  /* 0x0000001fff057819 */ /* 0x000fc80000011600 */
[----:B------:R-:W-:-:S05]  /*00e0*/  LEA.HI.SX32 R5, R0, R5, 0x17 ;  /* 0x0000000500057211 */ /* 0x000fca00078fbaff */
[----:B------:R-:W-:Y:S02]  /*00f0*/  IMAD R15, R5, -0x3cc, R3 ;  /* 0xfffffc34050f7824 */ /* 0x000fe400078e0203 */
[----:B------:R-:W1:Y:S02]  /*0100*/  LDC.64 R4, c[0x0][0x218] ;  /* 0x00008600ff047b82 */ /* 0x000e640000000a00 */
[----:B--2---:R-:W-:-:S05]  /*0110*/  IMAD.WIDE R8, R15, 0x4, R8 ;  /* 0x000000040f087825 */ /* 0x004fca00078e0208 */
[----:B------:R5:W2:Y:S01]  /*0120*/  @!P0 LDG.E.EL R2, desc[UR4][R8.64] ;  /* 0x0000000408028981 */ /* 0x000aa2000c2e1900 */
[----:B------:R-:W-:Y:S01]  /*0130*/  HFMA2.MMA R17, -RZ, RZ, 0, 0 ;  /* 0x00000000ff117435 */ /* 0x000fe200000001ff */
[----:B------:R-:W-:Y:S01]  /*0140*/  MOV R0, RZ ;  /* 0x000000ff00007202 */ /* 0x000fe20000000f00 */
[----:B----4-:R-:W-:-:S04]  /*0150*/  IMAD.WIDE R6, R15, 0x4, R6 ;  /* 0x000000040f067825 */ /* 0x010fc800078e0206 */
[----:B-----5:R-:W-:-:S04]  /*0160*/  IMAD.WIDE R8, R15, 0x4, R10 ;  /* 0x000000040f087825 */ /* 0x020fc800078e020a */
[----:B------:R-:W3:Y:S01]  /*0170*/  @!P0 LDG.E.EL R17, desc[UR4][R6.64] ;  /* 0x0000000406118981 */ /* 0x000ee2000c2e1900 */
[----:B-1----:R-:W-:-:S04]  /*0180*/  IMAD.WIDE R4, R3, 0x4, R4 ;  /* 0x0000000403047825 */ /* 0x002fc800078e0204 */
[----:B0-----:R-:W-:Y:S01]  /*0190*/  IMAD.WIDE R10, R15, 0x4, R12 ;  /* 0x000000040f0a7825 */ /* 0x001fe200078e020c */
[----:B------:R0:W3:Y:S01]  /*01a0*/  @!P0 LDG.E R0, desc[UR4][R4.64] ;  /* 0x0000000404008981 */ /* 0x0000e2000c1e1900 */
[----:B------:R-:W-:-:S06]  /*01b0*/  CS2R R12, SRZ ;  /* 0x00000000000c7805 */ /* 0x000fcc000001ff00 */
[----:B------:R-:W4:Y:S04]  /*01c0*/  @!P0 LDG.E.EL R12, desc[UR4][R8.64] ;  /* 0x00000004080c8981 */ /* 0x000f28000c2e1900 */
[----:B------:R-:W4:Y:S01]  /*01d0*/  @!P0 LDG.E.EL R13, desc[UR4][R10.64] ;  /* 0x000000040a0d8981 */ /* 0x000f22000c2e1900 */
[----:B------:R-:W-:Y:S01]  /*01e0*/  MOV R15, 0x3e800000 ;  /* 0x3e800000000f7802 */ /* 0x000fe20000000f00 */
[----:B--2---:R-:W-:-:S04]  /*01f0*/  FADD R2, R2, 9.9999997473787516356e-06 ;  /* 0x3727c5ac02027421 */ /* 0x004fc80000000000 */
[----:B------:R-:W1:Y:S02]  /*0200*/  MUFU.SQRT R14, R2 ;  /* 0x00000002000e7308 */ /* 0x000e640000002000 */
[C---:B-1----:R-:W-:Y:S02]  /*0210*/  FSETP.GT.AND P1, PT, R14.reuse, 8.50705917302346158658e+37, PT ;  /* 0x7e8000000e00780b */ /* 0x042fe40003f24000 */
[----:B------:R-:W-:-:S11]  /*0220*/  FSETP.GEU.AND P2, PT, R14, 1.175494350822287508e-38, PT ;  /* 0x008000000e00780b */ /* 0x000fd60003f4e000 */
[----:B------:R-:W-:-:S04]  /*0230*/  @P1 FMUL R14, R14, 0.25 ;  /* 0x3e8000000e0e1820 */ /* 0x000fc80000400000 */
[----:B------:R-:W-:-:S06]  /*0240*/  @!P2 FMUL R14, R14, 16777216 ;  /* 0x4b8000000e0ea820 */ /* 0x000fcc0000400000 */
[----:B------:R-:W1:Y:S01]  /*0250*/  MUFU.RCP R14, R14 ;  /* 0x0000000e000e7308 */ /* 0x000e620000001000 */
[----:B0-----:R-:W-:Y:S01]  /*0260*/  FSEL R5, R15, 1, P1 ;  /* 0x3f8000000f057808 */ /* 0x001fe20000800000 */
[----:B---3--:R-:W-:-:S04]  /*0270*/  FADD R0, -R17, R0 ;  /* 0x0000000011007221 */ /* 0x008fc80000000100 */
[----:B------:R-:W-:-:S04]  /*0280*/  @!P2 FMUL R5, R5, 16777216 ;  /* 0x4b8000000505a820 */ /* 0x000fc80000400000 */
[----:B-1----:R-:W-:-:S04]  /*0290*/  FMUL R5, R14, R5 ;  /* 0x000000050e057220 */ /* 0x002fc80000400000 */
[----:B------:R-:W-:Y:S02]  /*02a0*/  FMUL R0, R0, R5 ;  /* 0x0000000500007220 */ /* 0x000fe40000400000 */
[----:B------:R-:W0:Y:S02]  /*02b0*/  LDC.64 R4, c[0x0][0x210] ;  /* 0x00008400ff047b82 */ /* 0x000e240000000a00 */
[----:B----4-:R-:W-:-:S04]  /*02c0*/  FFMA R0, R0, R12, R13 ;  /* 0x0000000c00007223 */ /* 0x010fc8000000000d */
[----:B------:R-:W-:-:S04]  /*02d0*/  FADD R2, RZ, -R0 ;  /* 0x80000000ff027221 */ /* 0x000fc80000000000 */
[----:B------:R-:W-:-:S05]  /*02e0*/  FMUL R6, R2, 1.4426950216293334961 ;  /* 0x3fb8aa3b02067820 */ /* 0x000fca0000400000 */
[----:B------:R-:W-:-:S13]  /*02f0*/  FSETP.GEU.AND P1, PT, R6, -126, PT ;  /* 0xc2fc00000600780b */ /* 0x000fda0003f2e000 */
[----:B------:R-:W-:-:S04]  /*0300*/  @!P1 FMUL R6, R6, 0.5 ;  /* 0x3f00000006069820 */ /* 0x000fc80000400000 */
[----:B------:R-:W1:Y:S02]  /*0310*/  MUFU.EX2 R2, R6 ;  /* 0x0000000600027308 */ /* 0x000e640000000800 */
[----:B-1----:R-:W-:-:S04]  /*0320*/  @!P1 FMUL R2, R2, R2 ;  /* 0x0000000202029220 */ /* 0x002fc80000400000 */
[----:B------:R-:W-:-:S05]  /*0330*/  FADD R7, R2, 1 ;  /* 0x3f80000002077421 */ /* 0x000fca0000000000 */
[----:B------:R-:W-:-:S13]  /*0340*/  FSETP.GT.AND P1, PT, R7, 8.50705917302346158658e+37, PT ;  /* 0x7e8000000700780b */ /* 0x000fda0003f24000 */
[----:B------:R-:W-:-:S06]  /*0350*/  @P1 FMUL R7, R7, 0.25 ;  /* 0x3e80000007071820 */ /* 0x000fcc0000400000 */
[----:B------:R-:W1:Y:S01]  /*0360*/  MUFU.RCP R7, R7 ;  /* 0x0000000700077308 */ /* 0x000e620000001000 */
[----:B------:R-:W-:-:S05]  /*0370*/  FSEL R2, R15, 1, P1 ;  /* 0x3f8000000f027808 */ /* 0x000fca0000800000 */
[----:B-1----:R-:W-:Y:S01]  /*0380*/  FMUL R9, R7, R2 ;  /* 0x0000000207097220 */ /* 0x002fe20000400000 */
[----:B0-----:R-:W-:-:S04]  /*0390*/  IMAD.WIDE R2, R3, 0x4, R4 ;  /* 0x0000000403027825 */ /* 0x001fc800078e0204 */
[----:B------:R-:W-:Y:S01]  /*03a0*/  FMUL R9, R0, R9 ;  /* 0x0000000900097220 */ /* 0x000fe20000400000 */
[----:B------:R-:W-:Y:S06]  /*03b0*/  @P0 EXIT ;  /* 0x000000000000094d */ /* 0x000fec0003800000 */
[----:B------:R-:W-:Y:S01]  /*03c0*/  STG.E desc[UR4][R2.64], R9 ;  /* 0x0000000902007986 */ /* 0x000fe2000c101904 */
[----:B------:R-:W-:Y:S05]  /*03d0*/  EXIT ;  /* 0x000000000000794d */ /* 0x000fea0003800000 */
.L_x_0:
[----:B------:R-:W-:-:S00]  /*03e0*/  BRA `(.L_x_0) ;  /* 0xfffffffc00fc7947 */ /* 0x000fc0000383ffff */
[----:B------:R-:W-:-:S00]  /*03f0*/  NOP ;  /* 0x0000000000007918 */ /* 0x000fc00000000000 */
        /* <DEDUP_REMOVED lines=8> */
.L_x_1:


//--------------------- .nv.global.init           --------------------------
	.section	.nv.global.init,"aw",@progbits
.nv.global.init:
	.type		_$_str,@object
	.size		_$_str,(_$_str_$_2 - _$_str)
_$_str:
        /*0000*/ 	.byte	0x5f, 0x5f, 0x43, 0x55, 0x44, 0x41, 0x5f, 0x46, 0x54, 0x5a, 0x00
	.type		_$_str_$_2,@object
	.size		_$_str_$_2,(.L_1 - _$_str_$_2)
_$_str_$_2:
        /*000b*/ 	.byte	0x5f, 0x5f, 0x43, 0x55, 0x44, 0x41, 0x5f, 0x50, 0x52, 0x45, 0x43, 0x5f, 0x53, 0x51, 0x52, 0x54
        /*001b*/ 	.byte	0x00
.L_1:


//--------------------- .nv.constant0.triton_poi_fused__native_batch_norm_legit_no_training_mul_sigmoid_97 --------------------------
	.section	.nv.constant0.triton_poi_fused__native_batch_norm_legit_no_training_mul_sigmoid_97,"a",@progbits
	.sectionflags	@""
	.align	4
.nv.constant0.triton_poi_fused__native_batch_norm_legit_no_training_mul_sigmoid_97:
	.zero		580
